//
// Generated by NVIDIA NVVM Compiler
//
// Compiler Build ID: CL-36424714
// Cuda compilation tools, release 13.0, V13.0.88
// Based on NVVM 20.0.0
//

.version 9.0
.target sm_100
.address_size 64

	// .globl	_Z13parySearchGPUPxxxS_S_
// _ZZ13parySearchGPUPxxxS_S_E5cache has been demoted
// _ZZ13parySearchGPUPxxxS_S_E12range_offset has been demoted

.visible .entry _Z13parySearchGPUPxxxS_S_(
	.param .u64 .ptr .align 1 _Z13parySearchGPUPxxxS_S__param_0,
	.param .u64 _Z13parySearchGPUPxxxS_S__param_1,
	.param .u64 _Z13parySearchGPUPxxxS_S__param_2,
	.param .u64 .ptr .align 1 _Z13parySearchGPUPxxxS_S__param_3,
	.param .u64 .ptr .align 1 _Z13parySearchGPUPxxxS_S__param_4
)
{
	.reg .pred 	%p<9>;
	.reg .b32 	%r<7>;
	.reg .b64 	%rd<36>;
	// demoted variable
	.shared .align 8 .b8 _ZZ13parySearchGPUPxxxS_S_E5cache[1040];
	// demoted variable
	.shared .align 8 .u64 _ZZ13parySearchGPUPxxxS_S_E12range_offset;
	ld.param.u64 	%rd12, [_Z13parySearchGPUPxxxS_S__param_0];
	ld.param.u64 	%rd8, [_Z13parySearchGPUPxxxS_S__param_1];
	ld.param.u64 	%rd35, [_Z13parySearchGPUPxxxS_S__param_2];
	ld.param.u64 	%rd10, [_Z13parySearchGPUPxxxS_S__param_3];
	ld.param.u64 	%rd11, [_Z13parySearchGPUPxxxS_S__param_4];
	cvta.to.global.u64 	%rd1, %rd12;
	mov.u32 	%r3, %tid.x;
	cvt.u64.u32 	%rd2, %r3;
	mov.u32 	%r1, %ctaid.x;
	setp.ne.s32 	%p1, %r3, 0;
	@%p1 bra 	$L__BB0_2;
	cvta.to.global.u64 	%rd13, %rd10;
	mov.b64 	%rd14, 0;
	st.shared.u64 	[_ZZ13parySearchGPUPxxxS_S_E12range_offset], %rd14;
	mov.b64 	%rd15, 9223372036854775807;
	st.shared.u64 	[_ZZ13parySearchGPUPxxxS_S_E5cache+1024], %rd15;
	mul.wide.u32 	%rd16, %r1, 8;
	add.s64 	%rd17, %rd13, %rd16;
	ld.global.u64 	%rd18, [%rd17];
	st.shared.u64 	[_ZZ13parySearchGPUPxxxS_S_E5cache+1032], %rd18;
$L__BB0_2:
	bar.sync 	0;
	ld.shared.u64 	%rd3, [_ZZ13parySearchGPUPxxxS_S_E5cache+1032];
	setp.lt.s64 	%p2, %rd35, 129;
	@%p2 bra 	$L__BB0_8;
	cvt.u32.u64 	%r4, %rd2;
	shl.b32 	%r5, %r4, 3;
	mov.u32 	%r6, _ZZ13parySearchGPUPxxxS_S_E5cache;
	add.s32 	%r2, %r6, %r5;
$L__BB0_4:
	shr.u64 	%rd19, %rd35, 7;
	and.b64  	%rd20, %rd35, 127;
	setp.ne.s64 	%p3, %rd20, 0;
	selp.u64 	%rd21, 1, 0, %p3;
	add.s64 	%rd35, %rd19, %rd21;
	ld.shared.u64 	%rd22, [_ZZ13parySearchGPUPxxxS_S_E12range_offset];
	mad.lo.s64 	%rd6, %rd35, %rd2, %rd22;
	shl.b64 	%rd23, %rd6, 3;
	add.s64 	%rd24, %rd1, %rd23;
	ld.global.u64 	%rd25, [%rd24];
	st.shared.u64 	[%r2], %rd25;
	bar.sync 	0;
	ld.shared.u64 	%rd26, [%r2];
	setp.lt.s64 	%p4, %rd3, %rd26;
	@%p4 bra 	$L__BB0_7;
	ld.shared.u64 	%rd27, [%r2+8];
	setp.ge.s64 	%p5, %rd3, %rd27;
	@%p5 bra 	$L__BB0_7;
	st.shared.u64 	[_ZZ13parySearchGPUPxxxS_S_E12range_offset], %rd6;
$L__BB0_7:
	bar.sync 	0;
	setp.gt.u64 	%p6, %rd35, 128;
	@%p6 bra 	$L__BB0_4;
$L__BB0_8:
	ld.shared.u64 	%rd28, [_ZZ13parySearchGPUPxxxS_S_E12range_offset];
	add.s64 	%rd7, %rd28, %rd2;
	setp.ge.s64 	%p7, %rd7, %rd8;
	@%p7 bra 	$L__BB0_11;
	shl.b64 	%rd29, %rd7, 3;
	add.s64 	%rd30, %rd1, %rd29;
	ld.global.u64 	%rd31, [%rd30];
	setp.ne.s64 	%p8, %rd3, %rd31;
	@%p8 bra 	$L__BB0_11;
	cvta.to.global.u64 	%rd32, %rd11;
	mul.wide.u32 	%rd33, %r1, 8;
	add.s64 	%rd34, %rd32, %rd33;
	st.global.u64 	[%rd34], %rd7;
$L__BB0_11:
	bar.sync 	0;
	ret;

}


// ===== COMPILED SASS (sm_100) =====

	.target	sm_100

	.elftype	@"ET_EXEC"


//--------------------- .note.nv.tkinfo           --------------------------
	.section	.note.nv.tkinfo,"",@"SHT_NOTE"
	.sectionflags	@"SHF_NOTE_NV_TKINFO"
	.tkinfo
        /*0018*/ 	.word	0x00000002
        /*0030*/ 	.string	""
        /*0030*/ 	.string	"ptxas"
        /*0030*/ 	.string	"Cuda compilation tools, release 13.0, V13.0.88"
        /*0030*/ 	.string	"Build cuda_13.0.r13.0/compiler.36424714_0"
        /*0030*/ 	.string	"-arch sm_100 -m 64 "



//--------------------- .note.nv.cuinfo           --------------------------
	.section	.note.nv.cuinfo,"",@"SHT_NOTE"
	.sectionflags	@"SHF_NOTE_NV_CUINFO"
        /*0018*/ 	.short	0x0002
        /*001a*/ 	.short	0x0064
        /*001c*/ 	.short	0x0082
	.zero		2


//--------------------- .nv.info                  --------------------------
	.section	.nv.info,"",@"SHT_CUDA_INFO"
	.align	4


	//----- nvinfo : EIATTR_REGCOUNT
	.align		4
        /*0000*/ 	.byte	0x04, 0x2f
        /*0002*/ 	.short	(.L_1 - .L_0)
	.align		4
.L_0:
        /*0004*/ 	.word	index@(_Z13parySearchGPUPxxxS_S_)
        /*0008*/ 	.word	0x00000012


	//----- nvinfo : EIATTR_FRAME_SIZE
	.align		4
.L_1:
        /*000c*/ 	.byte	0x04, 0x11
        /*000e*/ 	.short	(.L_3 - .L_2)
	.align		4
.L_2:
        /*0010*/ 	.word	index@(_Z13parySearchGPUPxxxS_S_)
        /*0014*/ 	.word	0x00000000


	//----- nvinfo : EIATTR_MIN_STACK_SIZE
	.align		4
.L_3:
        /*0018*/ 	.byte	0x04, 0x12
        /*001a*/ 	.short	(.L_5 - .L_4)
	.align		4
.L_4:
        /*001c*/ 	.word	index@(_Z13parySearchGPUPxxxS_S_)
        /*0020*/ 	.word	0x00000000
.L_5:


//--------------------- .nv.compat                --------------------------
	.section	.nv.compat,"",@"SHT_CUDA_COMPAT_INFO"
	.align	4
        /*0000*/ 	.byte	0x02, 0x09, 0x00, 0x00, 0x02, 0x02, 0x01, 0x00, 0x02, 0x05, 0x05, 0x00, 0x03, 0x07, 0x01, 0x01
        /*0010*/ 	.byte	0x02, 0x03, 0x00, 0x00, 0x02, 0x06, 0x01, 0x00, 0x04, 0x0b, 0x08, 0x00, 0x09, 0x00, 0x00, 0x00
        /*0020*/ 	.byte	0x00, 0x00, 0x00, 0x00


//--------------------- .nv.info._Z13parySearchGPUPxxxS_S_ --------------------------
	.section	.nv.info._Z13parySearchGPUPxxxS_S_,"",@"SHT_CUDA_INFO"
	.sectionflags	@""
	.align	4


	//----- nvinfo : EIATTR_CUDA_API_VERSION
	.align		4
        /*0000*/ 	.byte	0x04, 0x37
        /*0002*/ 	.short	(.L_7 - .L_6)
.L_6:
        /*0004*/ 	.word	0x00000082


	//----- nvinfo : EIATTR_KPARAM_INFO
	.align		4
.L_7:
        /*0008*/ 	.byte	0x04, 0x17
        /*000a*/ 	.short	(.L_9 - .L_8)
.L_8:
        /*000c*/ 	.word	0x00000000
        /*0010*/ 	.short	0x0004
        /*0012*/ 	.short	0x0020
        /*0014*/ 	.byte	0x00, 0xf5, 0x21, 0x00


	//----- nvinfo : EIATTR_KPARAM_INFO
	.align		4
.L_9:
        /*0018*/ 	.byte	0x04, 0x17
        /*001a*/ 	.short	(.L_11 - .L_10)
.L_10:
        /*001c*/ 	.word	0x00000000
        /*0020*/ 	.short	0x0003
        /*0022*/ 	.short	0x0018
        /*0024*/ 	.byte	0x00, 0xf5, 0x21, 0x00


	//----- nvinfo : EIATTR_KPARAM_INFO
	.align		4
.L_11:
        /*0028*/ 	.byte	0x04, 0x17
        /*002a*/ 	.short	(.L_13 - .L_12)
.L_12:
        /*002c*/ 	.word	0x00000000
        /*0030*/ 	.short	0x0002
        /*0032*/ 	.short	0x0010
        /*0034*/ 	.byte	0x00, 0xf0, 0x21, 0x00


	//----- nvinfo : EIATTR_KPARAM_INFO
	.align		4
.L_13:
        /*0038*/ 	.byte	0x04, 0x17
        /*003a*/ 	.short	(.L_15 - .L_14)
.L_14:
        /*003c*/ 	.word	0x00000000
        /*0040*/ 	.short	0x0001
        /*0042*/ 	.short	0x0008
        /*0044*/ 	.byte	0x00, 0xf0, 0x21, 0x00


	//----- nvinfo : EIATTR_KPARAM_INFO
	.align		4
.L_15:
        /*0048*/ 	.byte	0x04, 0x17
        /*004a*/ 	.short	(.L_17 - .L_16)
.L_16:
        /*004c*/ 	.word	0x00000000
        /*0050*/ 	.short	0x0000
        /*0052*/ 	.short	0x0000
        /*0054*/ 	.byte	0x00, 0xf5, 0x21, 0x00


	//----- nvinfo : EIATTR_SPARSE_MMA_MASK
	.align		4
.L_17:
        /*0058*/ 	.byte	0x03, 0x50
        /*005a*/ 	.short	0x0000


	//----- nvinfo : EIATTR_MAXREG_COUNT
	.align		4
        /*005c*/ 	.byte	0x03, 0x1b
        /*005e*/ 	.short	0x00ff


	//----- nvinfo : EIATTR_NUM_BARRIERS
	.align		4
        /*0060*/ 	.byte	0x02, 0x4c
        /*0062*/ 	.byte	0x01
	.zero		1


	//----- nvinfo : EIATTR_MERCURY_ISA_VERSION
	.align		4
        /*0064*/ 	.byte	0x03, 0x5f
        /*0066*/ 	.short	0x0101


	//----- nvinfo : EIATTR_VRC_CTA_INIT_COUNT
	.align		4
        /*0068*/ 	.byte	0x02, 0x4a
	.zero		1
	.zero		1


	//----- nvinfo : EIATTR_EXIT_INSTR_OFFSETS
	.align		4
        /*006c*/ 	.byte	0x04, 0x1c
        /*006e*/ 	.short	(.L_19 - .L_18)


	//   ....[0]....
.L_18:
        /*0070*/ 	.word	0x00000500


	//----- nvinfo : EIATTR_CRS_STACK_SIZE
	.align		4
.L_19:
        /*0074*/ 	.byte	0x04, 0x1e
        /*0076*/ 	.short	(.L_21 - .L_20)
.L_20:
        /*0078*/ 	.word	0x00000000


	//----- nvinfo : EIATTR_CBANK_PARAM_SIZE
	.align		4
.L_21:
        /*007c*/ 	.byte	0x03, 0x19
        /*007e*/ 	.short	0x0028


	//----- nvinfo : EIATTR_PARAM_CBANK
	.align		4
        /*0080*/ 	.byte	0x04, 0x0a
        /*0082*/ 	.short	(.L_23 - .L_22)
	.align		4
.L_22:
        /*0084*/ 	.word	index@(.nv.constant0._Z13parySearchGPUPxxxS_S_)
        /*0088*/ 	.short	0x0380
        /*008a*/ 	.short	0x0028


	//----- nvinfo : EIATTR_SW_WAR
	.align		4
.L_23:
        /*008c*/ 	.byte	0x04, 0x36
        /*008e*/ 	.short	(.L_25 - .L_24)
.L_24:
        /*0090*/ 	.word	0x00000008
.L_25:


//--------------------- .nv.callgraph             --------------------------
	.section	.nv.callgraph,"",@"SHT_CUDA_CALLGRAPH"
	.align	4
	.sectionentsize	8
	.align		4
        /*0000*/ 	.word	0x00000000
	.align		4
        /*0004*/ 	.word	0xffffffff
	.align		4
        /*0008*/ 	.word	0x00000000
	.align		4
        /*000c*/ 	.word	0xfffffffe
	.align		4
        /*0010*/ 	.word	0x00000000
	.align		4
        /*0014*/ 	.word	0xfffffffd
	.align		4
        /*0018*/ 	.word	0x00000000
	.align		4
        /*001c*/ 	.word	0xfffffffc


//--------------------- .text._Z13parySearchGPUPxxxS_S_ --------------------------
	.section	.text._Z13parySearchGPUPxxxS_S_,"ax",@progbits
	.align	128
        .global         _Z13parySearchGPUPxxxS_S_
        .type           _Z13parySearchGPUPxxxS_S_,@function
        .size           _Z13parySearchGPUPxxxS_S_,(.L_x_7 - _Z13parySearchGPUPxxxS_S_)
        .other          _Z13parySearchGPUPxxxS_S_,@"STO_CUDA_ENTRY STV_DEFAULT"
_Z13parySearchGPUPxxxS_S_:
.text._Z13parySearchGPUPxxxS_S_:
[----:B------:R-:W-:Y:S01]  /*0000*/  LDC R1, c[0x0][0x37c] ;  /* 0x0000df00ff017b82 */ /* 0x000fe20000000800 */
[----:B------:R-:W0:Y:S01]  /*0010*/  S2R R4, SR_TID.X ;  /* 0x0000000000047919 */ /* 0x000e220000002100 */
[----:B------:R-:W1:Y:S01]  /*0020*/  LDCU.64 UR8, c[0x0][0x358] ;  /* 0x00006b00ff0877ac */ /* 0x000e620008000a00 */
[----:B------:R-:W2:Y:S01]  /*0030*/  S2R R0, SR_CTAID.X ;  /* 0x0000000000007919 */ /* 0x000ea20000002500 */
[----:B0-----:R-:W-:-:S13]  /*0040*/  ISETP.NE.AND P0, PT, R4, RZ, PT ;  /* 0x000000ff0400720c */ /* 0x001fda0003f05270 */
[----:B------:R-:W2:Y:S02]  /*0050*/  @!P0 LDC.64 R6, c[0x0][0x398] ;  /* 0x0000e600ff068b82 */ /* 0x000ea40000000a00 */
[----:B--2---:R-:W-:-:S05]  /*0060*/  @!P0 IMAD.WIDE.U32 R6, R0, 0x8, R6 ;  /* 0x0000000800068825 */ /* 0x004fca00078e0006 */
[----:B-1----:R-:W2:Y:S01]  /*0070*/  @!P0 LDG.E.64 R10, desc[UR8][R6.64] ;  /* 0x00000008060a8981 */ /* 0x002ea2000c1e1b00 */
[----:B------:R-:W0:Y:S01]  /*0080*/  S2UR UR5, SR_CgaCtaId ;  /* 0x00000000000579c3 */ /* 0x000e220000008800 */
[----:B------:R-:W-:Y:S01]  /*0090*/  UMOV UR4, 0x400 ;  /* 0x0000040000047882 */ /* 0x000fe20000000000 */
[----:B------:R-:W-:Y:S02]  /*00a0*/  @!P0 IMAD.MOV.U32 R8, RZ, RZ, -0x1 ;  /* 0xffffffffff088424 */ /* 0x000fe400078e00ff */
[----:B------:R-:W-:Y:S01]  /*00b0*/  @!P0 IMAD.MOV.U32 R9, RZ, RZ, 0x7fffffff ;  /* 0x7fffffffff098424 */ /* 0x000fe200078e00ff */
[----:B0-----:R-:W-:-:S06]  /*00c0*/  ULEA UR4, UR5, UR4, 0x18 ;  /* 0x0000000405047291 */ /* 0x001fcc000f8ec0ff */
[----:B------:R-:W-:-:S03]  /*00d0*/  IMAD.U32 R15, RZ, RZ, UR4 ;  /* 0x00000004ff0f7e24 */ /* 0x000fc6000f8e00ff */
[----:B------:R-:W-:Y:S04]  /*00e0*/  @!P0 STS.64 [UR4+0x410], RZ ;  /* 0x000410ffff008988 */ /* 0x000fe80008000a04 */
[----:B--2---:R0:W-:Y:S01]  /*00f0*/  @!P0 STS.128 [UR4+0x400], R8 ;  /* 0x00040008ff008988 */ /* 0x0041e20008000c04 */
[----:B------:R-:W1:Y:S01]  /*0100*/  LDCU.64 UR4, c[0x0][0x390] ;  /* 0x00007200ff0477ac */ /* 0x000e620008000a00 */
[----:B------:R-:W-:Y:S01]  /*0110*/  BAR.SYNC.DEFER_BLOCKING 0x0 ;  /* 0x0000000000007b1d */ /* 0x000fe20000010000 */
[----:B-1----:R-:W-:-:S04]  /*0120*/  UISETP.GE.U32.AND UP0, UPT, UR4, 0x81, UPT ;  /* 0x000000810400788c */ /* 0x002fc8000bf06070 */
[----:B------:R-:W-:Y:S01]  /*0130*/  UISETP.GE.AND.EX UP0, UPT, UR5, URZ, UPT, UP0 ;  /* 0x000000ff0500728c */ /* 0x000fe2000bf06300 */
[----:B------:R0:W1:Y:S08]  /*0140*/  LDS.64 R2, [R15+0x408] ;  /* 0x000408000f027984 */ /* 0x0000700000000a00 */
[----:B0-----:R-:W-:Y:S05]  /*0150*/  BRA.U !UP0, `(.L_x_0) ;  /* 0x0000000108907547 */ /* 0x001fea000b800000 */
[----:B------:R-:W-:Y:S01]  /*0160*/  IMAD R5, R4, 0x8, R15 ;  /* 0x0000000804057824 */ /* 0x000fe200078e020f */
[----:B------:R-:W0:Y:S01]  /*0170*/  LDCU.64 UR6, c[0x0][0x390] ;  /* 0x00007200ff0677ac */ /* 0x000e220008000a00 */
[----:B------:R-:W2:Y:S05]  /*0180*/  LDCU.64 UR10, c[0x0][0x380] ;  /* 0x00007000ff0a77ac */ /* 0x000eaa0008000a00 */
.L_x_3:
[----:B0-----:R-:W3:Y:S01]  /*0190*/  LDS.64 R6, [R15+0x410] ;  /* 0x000410000f067984 */ /* 0x001ee20000000a00 */
[----:B0-----:R-:W-:Y:S02]  /*01a0*/  ULOP3.LUT UP0, URZ, UR6, 0x7f, URZ, 0xc0, !UPT ;  /* 0x0000007f06ff7892 */ /* 0x001fe4000f80c0ff */
[----:B------:R-:W-:Y:S02]  /*01b0*/  USHF.R.U64 UR5, UR6, 0x7, UR7 ;  /* 0x0000000706057899 */ /* 0x000fe40008001207 */
[----:B------:R-:W-:-:S04]  /*01c0*/  USEL UR4, URZ, 0x1, !UP0 ;  /* 0x00000001ff047887 */ /* 0x000fc8000c000000 */
[----:B------:R-:W-:-:S04]  /*01d0*/  UIADD3 UR6, UP0, UPT, UR4, UR5, URZ ;  /* 0x0000000504067290 */ /* 0x000fc8000ff1e0ff */
[----:B------:R-:W-:Y:S02]  /*01e0*/  ULEA.HI.X UR7, UR7, URZ, URZ, 0x19, UP0 ;  /* 0x000000ff07077291 */ /* 0x000fe400080fccff */
[----:B---3--:R-:W-:-:S04]  /*01f0*/  IMAD.WIDE.U32 R10, R4, UR6, R6 ;  /* 0x00000006040a7c25 */ /* 0x008fc8000f8e0006 */
[----:B------:R-:W-:Y:S01]  /*0200*/  IMAD R7, R4, UR7, RZ ;  /* 0x0000000704077c24 */ /* 0x000fe2000f8e02ff */
[----:B--2---:R-:W-:-:S03]  /*0210*/  LEA R6, P0, R10, UR10, 0x3 ;  /* 0x0000000a0a067c11 */ /* 0x004fc6000f8018ff */
[----:B------:R-:W-:-:S05]  /*0220*/  IMAD.IADD R13, R11, 0x1, R7 ;  /* 0x000000010b0d7824 */ /* 0x000fca00078e0207 */
[----:B------:R-:W-:-:S06]  /*0230*/  LEA.HI.X R7, R10, UR11, R13, 0x3, P0 ;  /* 0x0000000b0a077c11 */ /* 0x000fcc00080f1c0d */
[----:B------:R-:W2:Y:S01]  /*0240*/  LDG.E.64 R6, desc[UR8][R6.64] ;  /* 0x0000000806067981 */ /* 0x000ea2000c1e1b00 */
[----:B------:R-:W-:Y:S03]  /*0250*/  BSSY.RECONVERGENT B0, `(.L_x_1) ;  /* 0x0000010000007945 */ /* 0x000fe60003800200 */
[----:B--2---:R-:W-:Y:S01]  /*0260*/  STS.64 [R5], R6 ;  /* 0x0000000605007388 */ /* 0x004fe20000000a00 */
[----:B------:R-:W-:Y:S06]  /*0270*/  BAR.SYNC.DEFER_BLOCKING 0x0 ;  /* 0x0000000000007b1d */ /* 0x000fec0000010000 */
[----:B------:R-:W1:Y:S02]  /*0280*/  LDS.64 R8, [R5] ;  /* 0x0000000005087984 */ /* 0x000e640000000a00 */
[----:B-1----:R-:W-:-:S04]  /*0290*/  ISETP.GE.U32.AND P0, PT, R2, R8, PT ;  /* 0x000000080200720c */ /* 0x002fc80003f06070 */
[----:B------:R-:W-:-:S13]  /*02a0*/  ISETP.GE.AND.EX P0, PT, R3, R9, PT, P0 ;  /* 0x000000090300720c */ /* 0x000fda0003f06300 */
[----:B------:R-:W-:Y:S05]  /*02b0*/  @!P0 BRA `(.L_x_2) ;  /* 0x0000000000248947 */ /* 0x000fea0003800000 */
[----:B------:R-:W0:Y:S02]  /*02c0*/  LDS.64 R6, [R5+0x8] ;  /* 0x0000080005067984 */ /* 0x000e240000000a00 */
[----:B0-----:R-:W-:-:S04]  /*02d0*/  ISETP.GE.U32.AND P0, PT, R2, R6, PT ;  /* 0x000000060200720c */ /* 0x001fc80003f06070 */
[----:B------:R-:W-:-:S13]  /*02e0*/  ISETP.GE.AND.EX P0, PT, R3, R7, PT, P0 ;  /* 0x000000070300720c */ /* 0x000fda0003f06300 */
[----:B------:R-:W0:Y:S01]  /*02f0*/  @!P0 S2R R7, SR_CgaCtaId ;  /* 0x0000000000078919 */ /* 0x000e220000008800 */
[----:B------:R-:W-:-:S04]  /*0300*/  @!P0 MOV R6, 0x400 ;  /* 0x0000040000068802 */ /* 0x000fc80000000f00 */
[----:B0-----:R-:W-:Y:S01]  /*0310*/  @!P0 LEA R15, R7, R6, 0x18 ;  /* 0x00000006070f8211 */ /* 0x001fe200078ec0ff */
[----:B------:R-:W-:Y:S02]  /*0320*/  @!P0 IMAD.MOV.U32 R6, RZ, RZ, R10 ;  /* 0x000000ffff068224 */ /* 0x000fe400078e000a */
[----:B------:R-:W-:-:S05]  /*0330*/  @!P0 IMAD.MOV.U32 R7, RZ, RZ, R13 ;  /* 0x000000ffff078224 */ /* 0x000fca00078e000d */
[----:B------:R0:W-:Y:S02]  /*0340*/  @!P0 STS.64 [R15+0x410], R6 ;  /* 0x000410060f008388 */ /* 0x0001e40000000a00 */
.L_x_2:
[----:B------:R-:W-:Y:S05]  /*0350*/  BSYNC.RECONVERGENT B0 ;  /* 0x0000000000007941 */ /* 0x000fea0003800200 */
.L_x_1:
[----:B------:R-:W-:Y:S01]  /*0360*/  BAR.SYNC.DEFER_BLOCKING 0x0 ;  /* 0x0000000000007b1d */ /* 0x000fe20000010000 */
[----:B------:R-:W-:-:S04]  /*0370*/  UISETP.GT.U32.AND UP0, UPT, UR6, 0x80, UPT ;  /* 0x000000800600788c */ /* 0x000fc8000bf04070 */
[----:B------:R-:W-:-:S09]  /*0380*/  UISETP.GT.U32.AND.EX UP0, UPT, UR7, URZ, UPT, UP0 ;  /* 0x000000ff0700728c */ /* 0x000fd2000bf04100 */
[----:B------:R-:W-:Y:S05]  /*0390*/  BRA.U UP0, `(.L_x_3) ;  /* 0xfffffffd007c7547 */ /* 0x000fea000b83ffff */
.L_x_0:
[----:B------:R-:W2:Y:S01]  /*03a0*/  S2UR UR5, SR_CgaCtaId ;  /* 0x00000000000579c3 */ /* 0x000ea20000008800 */
[----:B------:R-:W-:Y:S01]  /*03b0*/  UMOV UR4, 0x400 ;  /* 0x0000040000047882 */ /* 0x000fe20000000000 */
[----:B------:R-:W-:Y:S01]  /*03c0*/  BSSY.RECONVERGENT B0, `(.L_x_4) ;  /* 0x0000012000007945 */ /* 0x000fe20003800200 */
[----:B--2---:R-:W-:-:S09]  /*03d0*/  ULEA UR4, UR5, UR4, 0x18 ;  /* 0x0000000405047291 */ /* 0x004fd2000f8ec0ff */
[----:B0-----:R-:W0:Y:S02]  /*03e0*/  LDS.64 R6, [UR4+0x410] ;  /* 0x00041004ff067984 */ /* 0x001e240008000a00 */
[----:B------:R-:W2:Y:S01]  /*03f0*/  LDCU.64 UR4, c[0x0][0x388] ;  /* 0x00007100ff0477ac */ /* 0x000ea20008000a00 */
[----:B0-----:R-:W-:-:S05]  /*0400*/  IADD3 R6, P0, PT, R6, R4, RZ ;  /* 0x0000000406067210 */ /* 0x001fca0007f1e0ff */
[----:B------:R-:W-:Y:S01]  /*0410*/  IMAD.X R7, RZ, RZ, R7, P0 ;  /* 0x000000ffff077224 */ /* 0x000fe200000e0607 */
[----:B--2---:R-:W-:-:S04]  /*0420*/  ISETP.GE.U32.AND P0, PT, R6, UR4, PT ;  /* 0x0000000406007c0c */ /* 0x004fc8000bf06070 */
[----:B------:R-:W-:-:S13]  /*0430*/  ISETP.GE.AND.EX P0, PT, R7, UR5, PT, P0 ;  /* 0x0000000507007c0c */ /* 0x000fda000bf06300 */
[----:B------:R-:W-:Y:S05]  /*0440*/  @P0 BRA `(.L_x_5) ;  /* 0x0000000000240947 */ /* 0x000fea0003800000 */
[----:B------:R-:W0:Y:S02]  /*0450*/  LDCU.64 UR4, c[0x0][0x380] ;  /* 0x00007000ff0477ac */ /* 0x000e240008000a00 */
[----:B0-----:R-:W-:-:S04]  /*0460*/  LEA R4, P0, R6, UR4, 0x3 ;  /* 0x0000000406047c11 */ /* 0x001fc8000f8018ff */
[----:B------:R-:W-:-:S06]  /*0470*/  LEA.HI.X R5, R6, UR5, R7, 0x3, P0 ;  /* 0x0000000506057c11 */ /* 0x000fcc00080f1c07 */
[----:B------:R-:W1:Y:S02]  /*0480*/  LDG.E.64 R4, desc[UR8][R4.64] ;  /* 0x0000000804047981 */ /* 0x000e64000c1e1b00 */
[----:B-1----:R-:W-:-:S04]  /*0490*/  ISETP.NE.U32.AND P0, PT, R2, R4, PT ;  /* 0x000000040200720c */ /* 0x002fc80003f05070 */
[----:B------:R-:W-:-:S13]  /*04a0*/  ISETP.NE.AND.EX P0, PT, R3, R5, PT, P0 ;  /* 0x000000050300720c */ /* 0x000fda0003f05300 */
[----:B------:R-:W0:Y:S02]  /*04b0*/  @!P0 LDC.64 R2, c[0x0][0x3a0] ;  /* 0x0000e800ff028b82 */ /* 0x000e240000000a00 */
[----:B0-----:R-:W-:-:S05]  /*04c0*/  @!P0 IMAD.WIDE.U32 R2, R0, 0x8, R2 ;  /* 0x0000000800028825 */ /* 0x001fca00078e0002 */
[----:B------:R0:W-:Y:S02]  /*04d0*/  @!P0 STG.E.64 desc[UR8][R2.64], R6 ;  /* 0x0000000602008986 */ /* 0x0001e4000c101b08 */
.L_x_5:
[----:B------:R-:W-:Y:S05]  /*04e0*/  BSYNC.RECONVERGENT B0 ;  /* 0x0000000000007941 */ /* 0x000fea0003800200 */
.L_x_4:
[----:B------:R-:W-:Y:S06]  /*04f0*/  BAR.SYNC.DEFER_BLOCKING 0x0 ;  /* 0x0000000000007b1d */ /* 0x000fec0000010000 */
[----:B------:R-:W-:Y:S05]  /*0500*/  EXIT ;  /* 0x000000000000794d */ /* 0x000fea0003800000 */
.L_x_6:
[----:B------:R-:W-:-:S00]  /*0510*/  BRA `(.L_x_6) ;  /* 0xfffffffc00fc7947 */ /* 0x000fc0000383ffff */
[----:B------:R-:W-:-:S00]  /*0520*/  NOP ;  /* 0x0000000000007918 */ /* 0x000fc00000000000 */
        /* <DEDUP_REMOVED lines=13> */
.L_x_7:


//--------------------- .nv.shared._Z13parySearchGPUPxxxS_S_ --------------------------
	.section	.nv.shared._Z13parySearchGPUPxxxS_S_,"aw",@nobits
	.sectionflags	@""
	.align	8
.nv.shared._Z13parySearchGPUPxxxS_S_:
	.zero		2072


//--------------------- .nv.shared.reserved.0     --------------------------
	.section	.nv.shared.reserved.0,"aw",@nobits
	.weak		__nv_reservedSMEM_offset_0_alias
	.size		__nv_reservedSMEM_offset_0_alias, 0, 64
	.other		__nv_reservedSMEM_offset_0_alias,@"STO_CUDA_RESERVED_SHARED STV_DEFAULT"
__nv_reservedSMEM_offset_0_alias:
	.zero		0
	.zero		64


//--------------------- .nv.constant0._Z13parySearchGPUPxxxS_S_ --------------------------
	.section	.nv.constant0._Z13parySearchGPUPxxxS_S_,"a",@progbits
	.sectionflags	@""
	.align	4
.nv.constant0._Z13parySearchGPUPxxxS_S_:
	.zero		936


//--------------------- SYMBOLS --------------------------

	.type		.nv.reservedSmem.offset0,@object
	.size		.nv.reservedSmem.offset0,0x4
	.type		.nv.reservedSmem.cap,@object
	.size		.nv.reservedSmem.cap,0x4
